//
// Generated by NVIDIA NVVM Compiler
//
// Compiler Build ID: CL-36424714
// Cuda compilation tools, release 13.0, V13.0.88
// Based on NVVM 20.0.0
//

.version 9.0
.target sm_100
.address_size 64

	// .globl	_Z18VectorComputeSobelPcS_i

.visible .entry _Z18VectorComputeSobelPcS_i(
	.param .u64 .ptr .align 1 _Z18VectorComputeSobelPcS_i_param_0,
	.param .u64 .ptr .align 1 _Z18VectorComputeSobelPcS_i_param_1,
	.param .u32 _Z18VectorComputeSobelPcS_i_param_2
)
{
	.reg .pred 	%p<6>;
	.reg .b16 	%rs<11>;
	.reg .b32 	%r<37>;
	.reg .b64 	%rd<20>;
	.reg .b64 	%fd<6>;

	ld.param.u64 	%rd1, [_Z18VectorComputeSobelPcS_i_param_0];
	ld.param.u64 	%rd2, [_Z18VectorComputeSobelPcS_i_param_1];
	ld.param.u32 	%r5, [_Z18VectorComputeSobelPcS_i_param_2];
	mov.u32 	%r6, %tid.x;
	mov.u32 	%r7, %ctaid.x;
	mov.u32 	%r8, %ntid.x;
	mad.lo.s32 	%r1, %r7, %r8, %r6;
	div.s32 	%r2, %r1, %r5;
	setp.eq.s32 	%p1, %r2, 0;
	mov.b16 	%rs10, 0;
	@%p1 bra 	$L__BB0_4;
	add.s32 	%r3, %r5, -1;
	setp.eq.s32 	%p2, %r2, %r3;
	@%p2 bra 	$L__BB0_4;
	rem.s32 	%r4, %r1, %r5;
	setp.eq.s32 	%p3, %r4, 0;
	setp.eq.s32 	%p4, %r4, %r3;
	or.pred  	%p5, %p3, %p4;
	@%p5 bra 	$L__BB0_4;
	cvta.to.global.u64 	%rd3, %rd1;
	add.s32 	%r9, %r2, -1;
	mul.lo.s32 	%r10, %r9, %r5;
	cvt.s64.s32 	%rd4, %r10;
	cvt.s64.s32 	%rd5, %r4;
	add.s64 	%rd6, %rd5, %rd4;
	add.s64 	%rd7, %rd3, %rd6;
	ld.global.u8 	%r11, [%rd7+-1];
	ld.global.u8 	%r12, [%rd7+1];
	add.s32 	%r13, %r1, -1;
	cvt.s64.s32 	%rd8, %r13;
	add.s64 	%rd9, %rd3, %rd8;
	ld.global.u8 	%rs6, [%rd9];
	ld.global.u8 	%rs7, [%rd9+2];
	mul.wide.u16 	%r14, %rs7, 2;
	shl.b32 	%r15, %r5, 1;
	add.s32 	%r16, %r10, %r15;
	cvt.s64.s32 	%rd10, %r16;
	add.s64 	%rd11, %rd5, %rd10;
	add.s64 	%rd12, %rd3, %rd11;
	ld.global.u8 	%r17, [%rd12+-1];
	ld.global.u8 	%r18, [%rd12+1];
	mul.wide.u16 	%r19, %rs6, 2;
	add.s32 	%r20, %r19, %r11;
	add.s32 	%r21, %r14, %r12;
	add.s32 	%r22, %r20, %r17;
	sub.s32 	%r23, %r21, %r22;
	add.s32 	%r24, %r23, %r18;
	add.s32 	%r25, %r4, %r10;
	cvt.s64.s32 	%rd13, %r25;
	add.s64 	%rd14, %rd3, %rd13;
	ld.global.u8 	%rs8, [%rd14];
	mul.wide.u16 	%r26, %rs8, 2;
	add.s32 	%r27, %r12, %r11;
	add.s32 	%r28, %r26, %r27;
	sub.s32 	%r29, %r17, %r28;
	add.s32 	%r30, %r4, %r16;
	cvt.s64.s32 	%rd15, %r30;
	add.s64 	%rd16, %rd3, %rd15;
	ld.global.u8 	%rs9, [%rd16];
	mul.wide.u16 	%r31, %rs9, 2;
	add.s32 	%r32, %r29, %r31;
	add.s32 	%r33, %r32, %r18;
	mul.lo.s32 	%r34, %r24, %r24;
	mad.lo.s32 	%r35, %r33, %r33, %r34;
	cvt.rn.f64.u32 	%fd1, %r35;
	sqrt.rn.f64 	%fd2, %fd1;
	mov.f64 	%fd3, 0d3FE0000000000000;
	add.rz.f64 	%fd4, %fd2, %fd3;
	cvt.rzi.f64.f64 	%fd5, %fd4;
	cvt.rzi.s32.f64 	%r36, %fd5;
	cvt.u16.u32 	%rs10, %r36;
$L__BB0_4:
	cvta.to.global.u64 	%rd17, %rd2;
	cvt.s64.s32 	%rd18, %r1;
	add.s64 	%rd19, %rd17, %rd18;
	st.global.u8 	[%rd19], %rs10;
	ret;

}


// ===== COMPILED SASS (sm_100) =====

	.target	sm_100

	.elftype	@"ET_EXEC"


//--------------------- .note.nv.tkinfo           --------------------------
	.section	.note.nv.tkinfo,"",@"SHT_NOTE"
	.sectionflags	@"SHF_NOTE_NV_TKINFO"
	.tkinfo
        /*0018*/ 	.word	0x00000002
        /*0030*/ 	.string	""
        /*0030*/ 	.string	"ptxas"
        /*0030*/ 	.string	"Cuda compilation tools, release 13.0, V13.0.88"
        /*0030*/ 	.string	"Build cuda_13.0.r13.0/compiler.36424714_0"
        /*0030*/ 	.string	"-arch sm_100 -m 64 "



//--------------------- .note.nv.cuinfo           --------------------------
	.section	.note.nv.cuinfo,"",@"SHT_NOTE"
	.sectionflags	@"SHF_NOTE_NV_CUINFO"
        /*0018*/ 	.short	0x0002
        /*001a*/ 	.short	0x0064
        /*001c*/ 	.short	0x0082
	.zero		2


//--------------------- .nv.info                  --------------------------
	.section	.nv.info,"",@"SHT_CUDA_INFO"
	.align	4


	//----- nvinfo : EIATTR_REGCOUNT
	.align		4
        /*0000*/ 	.byte	0x04, 0x2f
        /*0002*/ 	.short	(.L_1 - .L_0)
	.align		4
.L_0:
        /*0004*/ 	.word	index@(_Z18VectorComputeSobelPcS_i)
        /*0008*/ 	.word	0x00000016


	//----- nvinfo : EIATTR_FRAME_SIZE
	.align		4
.L_1:
        /*000c*/ 	.byte	0x04, 0x11
        /*000e*/ 	.short	(.L_3 - .L_2)
	.align		4
.L_2:
        /*0010*/ 	.word	index@($__internal_0_$__cuda_sm20_dsqrt_rn_f64_mediumpath_v1)
        /*0014*/ 	.word	0x00000000


	//----- nvinfo : EIATTR_FRAME_SIZE
	.align		4
.L_3:
        /*0018*/ 	.byte	0x04, 0x11
        /*001a*/ 	.short	(.L_5 - .L_4)
	.align		4
.L_4:
        /*001c*/ 	.word	index@(_Z18VectorComputeSobelPcS_i)
        /*0020*/ 	.word	0x00000000


	//----- nvinfo : EIATTR_MIN_STACK_SIZE
	.align		4
.L_5:
        /*0024*/ 	.byte	0x04, 0x12
        /*0026*/ 	.short	(.L_7 - .L_6)
	.align		4
.L_6:
        /*0028*/ 	.word	index@(_Z18VectorComputeSobelPcS_i)
        /*002c*/ 	.word	0x00000000
.L_7:


//--------------------- .nv.compat                --------------------------
	.section	.nv.compat,"",@"SHT_CUDA_COMPAT_INFO"
	.align	4
        /*0000*/ 	.byte	0x02, 0x09, 0x00, 0x00, 0x02, 0x02, 0x01, 0x00, 0x02, 0x05, 0x05, 0x00, 0x03, 0x07, 0x01, 0x01
        /*0010*/ 	.byte	0x02, 0x03, 0x00, 0x00, 0x02, 0x06, 0x01, 0x00, 0x04, 0x0b, 0x08, 0x00, 0x01, 0x00, 0x00, 0x00
        /*0020*/ 	.byte	0x00, 0x00, 0x00, 0x00


//--------------------- .nv.info._Z18VectorComputeSobelPcS_i --------------------------
	.section	.nv.info._Z18VectorComputeSobelPcS_i,"",@"SHT_CUDA_INFO"
	.sectionflags	@""
	.align	4


	//----- nvinfo : EIATTR_CUDA_API_VERSION
	.align		4
        /*0000*/ 	.byte	0x04, 0x37
        /*0002*/ 	.short	(.L_9 - .L_8)
.L_8:
        /*0004*/ 	.word	0x00000082


	//----- nvinfo : EIATTR_KPARAM_INFO
	.align		4
.L_9:
        /*0008*/ 	.byte	0x04, 0x17
        /*000a*/ 	.short	(.L_11 - .L_10)
.L_10:
        /*000c*/ 	.word	0x00000000
        /*0010*/ 	.short	0x0002
        /*0012*/ 	.short	0x0010
        /*0014*/ 	.byte	0x00, 0xf0, 0x11, 0x00


	//----- nvinfo : EIATTR_KPARAM_INFO
	.align		4
.L_11:
        /*0018*/ 	.byte	0x04, 0x17
        /*001a*/ 	.short	(.L_13 - .L_12)
.L_12:
        /*001c*/ 	.word	0x00000000
        /*0020*/ 	.short	0x0001
        /*0022*/ 	.short	0x0008
        /*0024*/ 	.byte	0x00, 0xf5, 0x21, 0x00


	//----- nvinfo : EIATTR_KPARAM_INFO
	.align		4
.L_13:
        /*0028*/ 	.byte	0x04, 0x17
        /*002a*/ 	.short	(.L_15 - .L_14)
.L_14:
        /*002c*/ 	.word	0x00000000
        /*0030*/ 	.short	0x0000
        /*0032*/ 	.short	0x0000
        /*0034*/ 	.byte	0x00, 0xf5, 0x21, 0x00


	//----- nvinfo : EIATTR_SPARSE_MMA_MASK
	.align		4
.L_15:
        /*0038*/ 	.byte	0x03, 0x50
        /*003a*/ 	.short	0x0000


	//----- nvinfo : EIATTR_MAXREG_COUNT
	.align		4
        /*003c*/ 	.byte	0x03, 0x1b
        /*003e*/ 	.short	0x00ff


	//----- nvinfo : EIATTR_MERCURY_ISA_VERSION
	.align		4
        /*0040*/ 	.byte	0x03, 0x5f
        /*0042*/ 	.short	0x0101


	//----- nvinfo : EIATTR_VRC_CTA_INIT_COUNT
	.align		4
        /*0044*/ 	.byte	0x02, 0x4a
	.zero		1
	.zero		1


	//----- nvinfo : EIATTR_EXIT_INSTR_OFFSETS
	.align		4
        /*0048*/ 	.byte	0x04, 0x1c
        /*004a*/ 	.short	(.L_17 - .L_16)


	//   ....[0]....
.L_16:
        /*004c*/ 	.word	0x00000750


	//----- nvinfo : EIATTR_CRS_STACK_SIZE
	.align		4
.L_17:
        /*0050*/ 	.byte	0x04, 0x1e
        /*0052*/ 	.short	(.L_19 - .L_18)
.L_18:
        /*0054*/ 	.word	0x00000000


	//----- nvinfo : EIATTR_CBANK_PARAM_SIZE
	.align		4
.L_19:
        /*0058*/ 	.byte	0x03, 0x19
        /*005a*/ 	.short	0x0014


	//----- nvinfo : EIATTR_PARAM_CBANK
	.align		4
        /*005c*/ 	.byte	0x04, 0x0a
        /*005e*/ 	.short	(.L_21 - .L_20)
	.align		4
.L_20:
        /*0060*/ 	.word	index@(.nv.constant0._Z18VectorComputeSobelPcS_i)
        /*0064*/ 	.short	0x0380
        /*0066*/ 	.short	0x0014


	//----- nvinfo : EIATTR_SW_WAR
	.align		4
.L_21:
        /*0068*/ 	.byte	0x04, 0x36
        /*006a*/ 	.short	(.L_23 - .L_22)
.L_22:
        /*006c*/ 	.word	0x00000008
.L_23:


//--------------------- .nv.callgraph             --------------------------
	.section	.nv.callgraph,"",@"SHT_CUDA_CALLGRAPH"
	.align	4
	.sectionentsize	8
	.align		4
        /*0000*/ 	.word	0x00000000
	.align		4
        /*0004*/ 	.word	0xffffffff
	.align		4
        /*0008*/ 	.word	0x00000000
	.align		4
        /*000c*/ 	.word	0xfffffffe
	.align		4
        /*0010*/ 	.word	0x00000000
	.align		4
        /*0014*/ 	.word	0xfffffffd
	.align		4
        /*0018*/ 	.word	0x00000000
	.align		4
        /*001c*/ 	.word	0xfffffffc


//--------------------- .text._Z18VectorComputeSobelPcS_i --------------------------
	.section	.text._Z18VectorComputeSobelPcS_i,"ax",@progbits
	.align	128
        .global         _Z18VectorComputeSobelPcS_i
        .type           _Z18VectorComputeSobelPcS_i,@function
        .size           _Z18VectorComputeSobelPcS_i,(.L_x_9 - _Z18VectorComputeSobelPcS_i)
        .other          _Z18VectorComputeSobelPcS_i,@"STO_CUDA_ENTRY STV_DEFAULT"
_Z18VectorComputeSobelPcS_i:
.text._Z18VectorComputeSobelPcS_i:
[----:B------:R-:W-:Y:S08]  /*0000*/  LDC R1, c[0x0][0x37c] ;  /* 0x0000df00ff017b82 */ /* 0x000ff00000000800 */
[----:B------:R-:W0:Y:S01]  /*0010*/  LDC R3, c[0x0][0x390] ;  /* 0x0000e400ff037b82 */ /* 0x000e220000000800 */
[----:B------:R-:W1:Y:S01]  /*0020*/  S2R R0, SR_TID.X ;  /* 0x0000000000007919 */ /* 0x000e620000002100 */
[----:B------:R-:W-:Y:S06]  /*0030*/  BSSY.RECONVERGENT B0, `(.L_x_0) ;  /* 0x000006d000007945 */ /* 0x000fec0003800200 */
[----:B------:R-:W1:Y:S08]  /*0040*/  S2UR UR4, SR_CTAID.X ;  /* 0x00000000000479c3 */ /* 0x000e700000002500 */
[----:B------:R-:W1:Y:S01]  /*0050*/  LDC R7, c[0x0][0x360] ;  /* 0x0000d800ff077b82 */ /* 0x000e620000000800 */
[----:B0-----:R-:W-:-:S04]  /*0060*/  IABS R9, R3 ;  /* 0x0000000300097213 */ /* 0x001fc80000000000 */
[----:B------:R-:W0:Y:S01]  /*0070*/  I2F.RP R2, R9 ;  /* 0x0000000900027306 */ /* 0x000e220000209400 */
[----:B-1----:R-:W-:Y:S01]  /*0080*/  IMAD R0, R7, UR4, R0 ;  /* 0x0000000407007c24 */ /* 0x002fe2000f8e0200 */
[----:B------:R-:W1:Y:S06]  /*0090*/  LDCU.64 UR4, c[0x0][0x358] ;  /* 0x00006b00ff0477ac */ /* 0x000e6c0008000a00 */
[----:B0-----:R-:W0:Y:S02]  /*00a0*/  MUFU.RCP R2, R2 ;  /* 0x0000000200027308 */ /* 0x001e240000001000 */
[----:B0-----:R-:W-:Y:S01]  /*00b0*/  VIADD R4, R2, 0xffffffe ;  /* 0x0ffffffe02047836 */ /* 0x001fe20000000000 */
[----:B------:R-:W-:-:S05]  /*00c0*/  IABS R2, R0 ;  /* 0x0000000000027213 */ /* 0x000fca0000000000 */
[----:B------:R0:W2:Y:S02]  /*00d0*/  F2I.FTZ.U32.TRUNC.NTZ R5, R4 ;  /* 0x0000000400057305 */ /* 0x0000a4000021f000 */
[----:B0-----:R-:W-:Y:S02]  /*00e0*/  IMAD.MOV.U32 R4, RZ, RZ, RZ ;  /* 0x000000ffff047224 */ /* 0x001fe400078e00ff */
[----:B--2---:R-:W-:-:S04]  /*00f0*/  IMAD.MOV R6, RZ, RZ, -R5 ;  /* 0x000000ffff067224 */ /* 0x004fc800078e0a05 */
[----:B------:R-:W-:-:S04]  /*0100*/  IMAD R7, R6, R9, RZ ;  /* 0x0000000906077224 */ /* 0x000fc800078e02ff */
[----:B------:R-:W-:Y:S01]  /*0110*/  IMAD.HI.U32 R5, R5, R7, R4 ;  /* 0x0000000705057227 */ /* 0x000fe200078e0004 */
[----:B------:R-:W-:-:S04]  /*0120*/  LOP3.LUT R4, R0, R3, RZ, 0x3c, !PT ;  /* 0x0000000300047212 */ /* 0x000fc800078e3cff */
[----:B------:R-:W-:Y:S01]  /*0130*/  ISETP.GE.AND P2, PT, R4, RZ, PT ;  /* 0x000000ff0400720c */ /* 0x000fe20003f46270 */
[----:B------:R-:W-:Y:S01]  /*0140*/  IMAD.HI.U32 R5, R5, R2, RZ ;  /* 0x0000000205057227 */ /* 0x000fe200078e00ff */
[----:B------:R-:W-:-:S03]  /*0150*/  LOP3.LUT R4, RZ, R3, RZ, 0x33, !PT ;  /* 0x00000003ff047212 */ /* 0x000fc600078e33ff */
[----:B------:R-:W-:-:S04]  /*0160*/  IMAD.MOV R6, RZ, RZ, -R5 ;  /* 0x000000ffff067224 */ /* 0x000fc800078e0a05 */
[----:B------:R-:W-:-:S05]  /*0170*/  IMAD R2, R9, R6, R2 ;  /* 0x0000000609027224 */ /* 0x000fca00078e0202 */
[----:B------:R-:W-:-:S13]  /*0180*/  ISETP.GT.U32.AND P1, PT, R9, R2, PT ;  /* 0x000000020900720c */ /* 0x000fda0003f24070 */
[----:B------:R-:W-:Y:S02]  /*0190*/  @!P1 IMAD.IADD R2, R2, 0x1, -R9 ;  /* 0x0000000102029824 */ /* 0x000fe400078e0a09 */
[----:B------:R-:W-:-:S03]  /*01a0*/  @!P1 VIADD R5, R5, 0x1 ;  /* 0x0000000105059836 */ /* 0x000fc60000000000 */
[----:B------:R-:W-:-:S13]  /*01b0*/  ISETP.GE.U32.AND P0, PT, R2, R9, PT ;  /* 0x000000090200720c */ /* 0x000fda0003f06070 */
[----:B------:R-:W-:Y:S01]  /*01c0*/  @P0 VIADD R5, R5, 0x1 ;  /* 0x0000000105050836 */ /* 0x000fe20000000000 */
[----:B------:R-:W-:-:S04]  /*01d0*/  ISETP.NE.AND P0, PT, R3, RZ, PT ;  /* 0x000000ff0300720c */ /* 0x000fc80003f05270 */
[----:B------:R-:W-:-:S04]  /*01e0*/  @!P2 IADD3 R5, PT, PT, -R5, RZ, RZ ;  /* 0x000000ff0505a210 */ /* 0x000fc80007ffe1ff */
[----:B------:R-:W-:Y:S02]  /*01f0*/  SEL R11, R4, R5, !P0 ;  /* 0x00000005040b7207 */ /* 0x000fe40004000000 */
[----:B------:R-:W-:Y:S02]  /*0200*/  PRMT R5, RZ, 0x7610, R5 ;  /* 0x00007610ff057816 */ /* 0x000fe40000000005 */
[----:B------:R-:W-:-:S13]  /*0210*/  ISETP.NE.AND P1, PT, R11, RZ, PT ;  /* 0x000000ff0b00720c */ /* 0x000fda0003f25270 */
[----:B-1----:R-:W-:Y:S05]  /*0220*/  @!P1 BRA `(.L_x_1) ;  /* 0x0000000400349947 */ /* 0x002fea0003800000 */
[----:B------:R-:W-:-:S05]  /*0230*/  VIADD R6, R3, 0xffffffff ;  /* 0xffffffff03067836 */ /* 0x000fca0000000000 */
[----:B------:R-:W-:-:S13]  /*0240*/  ISETP.NE.AND P1, PT, R11, R6, PT ;  /* 0x000000060b00720c */ /* 0x000fda0003f25270 */
[----:B------:R-:W-:Y:S05]  /*0250*/  @!P1 BRA `(.L_x_1) ;  /* 0x0000000400289947 */ /* 0x000fea0003800000 */
[----:B------:R-:W-:Y:S01]  /*0260*/  ISETP.GE.AND P2, PT, R0, RZ, PT ;  /* 0x000000ff0000720c */ /* 0x000fe20003f46270 */
[----:B------:R-:W-:Y:S01]  /*0270*/  IMAD.IADD R7, R2, 0x1, -R9 ;  /* 0x0000000102077824 */ /* 0x000fe200078e0a09 */
[----:B------:R-:W-:-:S04]  /*0280*/  ISETP.GT.U32.AND P1, PT, R9, R2, PT ;  /* 0x000000020900720c */ /* 0x000fc80003f24070 */
[----:B------:R-:W-:-:S07]  /*0290*/  SEL R7, R7, R2, !P1 ;  /* 0x0000000207077207 */ /* 0x000fce0004800000 */
[----:B------:R-:W-:-:S05]  /*02a0*/  @!P2 IMAD.MOV R7, RZ, RZ, -R7 ;  /* 0x000000ffff07a224 */ /* 0x000fca00078e0a07 */
[----:B------:R-:W-:-:S04]  /*02b0*/  SEL R15, R4, R7, !P0 ;  /* 0x00000007040f7207 */ /* 0x000fc80004000000 */
[----:B------:R-:W-:-:S04]  /*02c0*/  ISETP.NE.AND P0, PT, R15, R6, PT ;  /* 0x000000060f00720c */ /* 0x000fc80003f05270 */
[----:B------:R-:W-:-:S13]  /*02d0*/  ISETP.EQ.OR P0, PT, R15, RZ, !P0 ;  /* 0x000000ff0f00720c */ /* 0x000fda0004702670 */
[----:B------:R-:W-:Y:S05]  /*02e0*/  @P0 BRA `(.L_x_1) ;  /* 0x0000000400040947 */ /* 0x000fea0003800000 */
[----:B------:R-:W0:Y:S01]  /*02f0*/  LDCU.64 UR6, c[0x0][0x380] ;  /* 0x00007000ff0677ac */ /* 0x000e220008000a00 */
[----:B------:R-:W-:Y:S01]  /*0300*/  VIADD R2, R11, 0xffffffff ;  /* 0xffffffff0b027836 */ /* 0x000fe20000000000 */
[----:B------:R-:W-:Y:S01]  /*0310*/  SHF.R.S32.HI R10, RZ, 0x1f, R15 ;  /* 0x0000001fff0a7819 */ /* 0x000fe2000001140f */
[----:B------:R-:W-:Y:S02]  /*0320*/  VIADD R12, R0, 0xffffffff ;  /* 0xffffffff000c7836 */ /* 0x000fe40000000000 */
[----:B------:R-:W-:-:S04]  /*0330*/  IMAD R8, R2, R3, RZ ;  /* 0x0000000302087224 */ /* 0x000fc800078e02ff */
[--C-:B------:R-:W-:Y:S01]  /*0340*/  IMAD R3, R3, 0x2, R8.reuse ;  /* 0x0000000203037824 */ /* 0x100fe200078e0208 */
[--C-:B------:R-:W-:Y:S02]  /*0350*/  SHF.R.S32.HI R5, RZ, 0x1f, R8.reuse ;  /* 0x0000001fff057819 */ /* 0x100fe40000011408 */
[C---:B------:R-:W-:Y:S01]  /*0360*/  IADD3 R9, PT, PT, R15.reuse, R8, RZ ;  /* 0x000000080f097210 */ /* 0x040fe20007ffe0ff */
[C-C-:B------:R-:W-:Y:S01]  /*0370*/  IMAD.IADD R11, R15.reuse, 0x1, R3.reuse ;  /* 0x000000010f0b7824 */ /* 0x140fe200078e0203 */
[----:B------:R-:W-:Y:S02]  /*0380*/  SHF.R.S32.HI R13, RZ, 0x1f, R3 ;  /* 0x0000001fff0d7819 */ /* 0x000fe40000011403 */
[----:B0-----:R-:W-:Y:S02]  /*0390*/  IADD3 R6, P0, P1, R15, UR6, R8 ;  /* 0x000000060f067c10 */ /* 0x001fe4000f91e008 */
[----:B------:R-:W-:Y:S02]  /*03a0*/  IADD3 R4, P2, PT, R12, UR6, RZ ;  /* 0x000000060c047c10 */ /* 0x000fe4000ff5e0ff */
[----:B------:R-:W-:-:S02]  /*03b0*/  IADD3.X R7, PT, PT, R10, UR7, R5, P0, P1 ;  /* 0x000000070a077c10 */ /* 0x000fc400087e2405 */
[----:B------:R-:W-:Y:S02]  /*03c0*/  IADD3 R2, P3, P4, R15, UR6, R3 ;  /* 0x000000060f027c10 */ /* 0x000fe4000fc7e003 */
[C---:B------:R-:W-:Y:S02]  /*03d0*/  IADD3 R8, P0, PT, R9.reuse, UR6, RZ ;  /* 0x0000000609087c10 */ /* 0x040fe4000ff1e0ff */
[----:B------:R-:W-:Y:S02]  /*03e0*/  LEA.HI.X.SX32 R5, R12, UR7, 0x1, P2 ;  /* 0x000000070c057c11 */ /* 0x000fe400090f0eff */
[----:B------:R-:W-:Y:S01]  /*03f0*/  IADD3.X R3, PT, PT, R10, UR7, R13, P3, P4 ;  /* 0x000000070a037c10 */ /* 0x000fe20009fe840d */
[----:B------:R-:W2:Y:S01]  /*0400*/  LDG.E.U8 R12, desc[UR4][R6.64+-0x1] ;  /* 0xffffff04060c7981 */ /* 0x000ea2000c1e1100 */
[----:B------:R-:W-:-:S03]  /*0410*/  LEA.HI.X.SX32 R9, R9, UR7, 0x1, P0 ;  /* 0x0000000709097c11 */ /* 0x000fc600080f0eff */
[----:B------:R-:W2:Y:S01]  /*0420*/  LDG.E.U8 R13, desc[UR4][R6.64+0x1] ;  /* 0x00000104060d7981 */ /* 0x000ea2000c1e1100 */
[----:B------:R-:W-:-:S03]  /*0430*/  IADD3 R10, P0, PT, R11, UR6, RZ ;  /* 0x000000060b0a7c10 */ /* 0x000fc6000ff1e0ff */
[----:B------:R-:W3:Y:S04]  /*0440*/  LDG.E.U8 R15, desc[UR4][R4.64] ;  /* 0x00000004040f7981 */ /* 0x000ee8000c1e1100 */
[----:B------:R-:W4:Y:S01]  /*0450*/  LDG.E.U8 R14, desc[UR4][R4.64+0x2] ;  /* 0x00000204040e7981 */ /* 0x000f22000c1e1100 */
[----:B------:R-:W-:-:S03]  /*0460*/  LEA.HI.X.SX32 R11, R11, UR7, 0x1, P0 ;  /* 0x000000070b0b7c11 */ /* 0x000fc600080f0eff */
[----:B------:R0:W5:Y:S04]  /*0470*/  LDG.E.U8 R8, desc[UR4][R8.64] ;  /* 0x0000000408087981 */ /* 0x000168000c1e1100 */
[----:B------:R-:W5:Y:S04]  /*0480*/  LDG.E.U8 R16, desc[UR4][R2.64+-0x1] ;  /* 0xffffff0402107981 */ /* 0x000f68000c1e1100 */
[----:B------:R-:W5:Y:S04]  /*0490*/  LDG.E.U8 R17, desc[UR4][R2.64+0x1] ;  /* 0x0000010402117981 */ /* 0x000f68000c1e1100 */
[----:B------:R-:W5:Y:S01]  /*04a0*/  LDG.E.U8 R10, desc[UR4][R10.64] ;  /* 0x000000040a0a7981 */ /* 0x000f62000c1e1100 */
[----:B0-----:R-:W-:Y:S01]  /*04b0*/  IMAD.MOV.U32 R9, RZ, RZ, 0x3fd80000 ;  /* 0x3fd80000ff097424 */ /* 0x001fe200078e00ff */
[----:B------:R-:W-:Y:S01]  /*04c0*/  BSSY.RECONVERGENT B1, `(.L_x_2) ;  /* 0x0000020000017945 */ /* 0x000fe20003800200 */
[----:B--2---:R-:W-:-:S02]  /*04d0*/  IMAD.IADD R19, R12, 0x1, R13 ;  /* 0x000000010c137824 */ /* 0x004fc400078e020d */
[----:B---3--:R-:W-:Y:S02]  /*04e0*/  IMAD R15, R15, 0x2, R12 ;  /* 0x000000020f0f7824 */ /* 0x008fe400078e020c */
[----:B----4-:R-:W-:Y:S02]  /*04f0*/  IMAD R14, R14, 0x2, R13 ;  /* 0x000000020e0e7824 */ /* 0x010fe400078e020d */
[----:B-----5:R-:W-:Y:S02]  /*0500*/  IMAD R19, R8, 0x2, R19 ;  /* 0x0000000208137824 */ /* 0x020fe400078e0213 */
[----:B------:R-:W-:Y:S01]  /*0510*/  IMAD.MOV.U32 R8, RZ, RZ, 0x0 ;  /* 0x00000000ff087424 */ /* 0x000fe200078e00ff */
[----:B------:R-:W-:Y:S01]  /*0520*/  IADD3 R14, PT, PT, R14, -R15, -R16 ;  /* 0x8000000f0e0e7210 */ /* 0x000fe20007ffe810 */
[----:B------:R-:W-:-:S03]  /*0530*/  IMAD.IADD R19, R16, 0x1, -R19 ;  /* 0x0000000110137824 */ /* 0x000fc600078e0a13 */
[----:B------:R-:W-:Y:S01]  /*0540*/  IADD3 R14, PT, PT, R17, R14, RZ ;  /* 0x0000000e110e7210 */ /* 0x000fe20007ffe0ff */
[----:B------:R-:W-:-:S04]  /*0550*/  IMAD R4, R10, 0x2, R19 ;  /* 0x000000020a047824 */ /* 0x000fc800078e0213 */
[----:B------:R-:W-:Y:S02]  /*0560*/  IMAD R3, R14, R14, RZ ;  /* 0x0000000e0e037224 */ /* 0x000fe400078e02ff */
[----:B------:R-:W-:-:S04]  /*0570*/  IMAD.IADD R4, R17, 0x1, R4 ;  /* 0x0000000111047824 */ /* 0x000fc800078e0204 */
[----:B------:R-:W-:-:S06]  /*0580*/  IMAD R4, R4, R4, R3 ;  /* 0x0000000404047224 */ /* 0x000fcc00078e0203 */
[----:B------:R-:W0:Y:S08]  /*0590*/  I2F.F64.U32 R4, R4 ;  /* 0x0000000400047312 */ /* 0x000e300000201800 */
[----:B0-----:R-:W0:Y:S01]  /*05a0*/  MUFU.RSQ64H R7, R5 ;  /* 0x0000000500077308 */ /* 0x001e220000001c00 */
[----:B------:R-:W-:-:S05]  /*05b0*/  VIADD R6, R5, 0xfcb00000 ;  /* 0xfcb0000005067836 */ /* 0x000fca0000000000 */
[----:B------:R-:W-:Y:S01]  /*05c0*/  ISETP.GE.U32.AND P0, PT, R6, 0x7ca00000, PT ;  /* 0x7ca000000600780c */ /* 0x000fe20003f06070 */
[----:B0-----:R-:W-:-:S08]  /*05d0*/  DMUL R2, R6, R6 ;  /* 0x0000000606027228 */ /* 0x001fd00000000000 */
[----:B------:R-:W-:-:S08]  /*05e0*/  DFMA R2, R4, -R2, 1 ;  /* 0x3ff000000402742b */ /* 0x000fd00000000802 */
[----:B------:R-:W-:Y:S02]  /*05f0*/  DFMA R8, R2, R8, 0.5 ;  /* 0x3fe000000208742b */ /* 0x000fe40000000008 */
[----:B------:R-:W-:-:S08]  /*0600*/  DMUL R2, R6, R2 ;  /* 0x0000000206027228 */ /* 0x000fd00000000000 */
[----:B------:R-:W-:-:S08]  /*0610*/  DFMA R10, R8, R2, R6 ;  /* 0x00000002080a722b */ /* 0x000fd00000000006 */
[----:B------:R-:W-:Y:S02]  /*0620*/  DMUL R12, R4, R10 ;  /* 0x0000000a040c7228 */ /* 0x000fe40000000000 */
[----:B------:R-:W-:Y:S01]  /*0630*/  VIADD R9, R11, 0xfff00000 ;  /* 0xfff000000b097836 */ /* 0x000fe20000000000 */
[----:B------:R-:W-:-:S05]  /*0640*/  MOV R8, R10 ;  /* 0x0000000a00087202 */ /* 0x000fca0000000f00 */
[----:B------:R-:W-:-:S08]  /*0650*/  DFMA R14, R12, -R12, R4 ;  /* 0x8000000c0c0e722b */ /* 0x000fd00000000004 */
[----:B------:R-:W-:Y:S01]  /*0660*/  DFMA R2, R14, R8, R12 ;  /* 0x000000080e02722b */ /* 0x000fe2000000000c */
[----:B------:R-:W-:Y:S10]  /*0670*/  @!P0 BRA `(.L_x_3) ;  /* 0x0000000000108947 */ /* 0x000ff40003800000 */
[----:B------:R-:W-:-:S07]  /*0680*/  MOV R2, 0x6a0 ;  /* 0x000006a000027802 */ /* 0x000fce0000000f00 */
[----:B------:R-:W-:Y:S05]  /*0690*/  CALL.REL.NOINC `($__internal_0_$__cuda_sm20_dsqrt_rn_f64_mediumpath_v1) ;  /* 0x0000000000307944 */ /* 0x000fea0003c00000 */
[----:B------:R-:W-:Y:S02]  /*06a0*/  IMAD.MOV.U32 R2, RZ, RZ, R4 ;  /* 0x000000ffff027224 */ /* 0x000fe400078e0004 */
[----:B------:R-:W-:-:S07]  /*06b0*/  IMAD.MOV.U32 R3, RZ, RZ, R5 ;  /* 0x000000ffff037224 */ /* 0x000fce00078e0005 */
.L_x_3:
[----:B------:R-:W-:Y:S05]  /*06c0*/  BSYNC.RECONVERGENT B1 ;  /* 0x0000000000017941 */ /* 0x000fea0003800200 */
.L_x_2:
[----:B------:R-:W-:-:S10]  /*06d0*/  DADD.RZ R2, R2, 0.5 ;  /* 0x3fe0000002027429 */ /* 0x000fd4000000c000 */
[----:B------:R-:W0:Y:S02]  /*06e0*/  F2I.F64.TRUNC R2, R2 ;  /* 0x0000000200027311 */ /* 0x000e24000030d100 */
[----:B0-----:R-:W-:-:S07]  /*06f0*/  PRMT R5, R2, 0x7610, R5 ;  /* 0x0000761002057816 */ /* 0x001fce0000000005 */
.L_x_1:
[----:B------:R-:W-:Y:S05]  /*0700*/  BSYNC.RECONVERGENT B0 ;  /* 0x0000000000007941 */ /* 0x000fea0003800200 */
.L_x_0:
[----:B------:R-:W0:Y:S02]  /*0710*/  LDCU.64 UR6, c[0x0][0x388] ;  /* 0x00007100ff0677ac */ /* 0x000e240008000a00 */
[----:B0-----:R-:W-:-:S04]  /*0720*/  IADD3 R2, P0, PT, R0, UR6, RZ ;  /* 0x0000000600027c10 */ /* 0x001fc8000ff1e0ff */
[----:B------:R-:W-:-:S05]  /*0730*/  LEA.HI.X.SX32 R3, R0, UR7, 0x1, P0 ;  /* 0x0000000700037c11 */ /* 0x000fca00080f0eff */
[----:B------:R-:W-:Y:S01]  /*0740*/  STG.E.U8 desc[UR4][R2.64], R5 ;  /* 0x0000000502007986 */ /* 0x000fe2000c101104 */
[----:B------:R-:W-:Y:S05]  /*0750*/  EXIT ;  /* 0x000000000000794d */ /* 0x000fea0003800000 */
        .weak           $__internal_0_$__cuda_sm20_dsqrt_rn_f64_mediumpath_v1
        .type           $__internal_0_$__cuda_sm20_dsqrt_rn_f64_mediumpath_v1,@function
        .size           $__internal_0_$__cuda_sm20_dsqrt_rn_f64_mediumpath_v1,(.L_x_9 - $__internal_0_$__cuda_sm20_dsqrt_rn_f64_mediumpath_v1)
$__internal_0_$__cuda_sm20_dsqrt_rn_f64_mediumpath_v1:
[----:B------:R-:W-:Y:S01]  /*0760*/  ISETP.GE.U32.AND P0, PT, R6, -0x3400000, PT ;  /* 0xfcc000000600780c */ /* 0x000fe20003f06070 */
[----:B------:R-:W-:Y:S01]  /*0770*/  BSSY.RECONVERGENT B2, `(.L_x_4) ;  /* 0x0000028000027945 */ /* 0x000fe20003800200 */
[----:B------:R-:W-:Y:S01]  /*0780*/  IMAD.MOV.U32 R6, RZ, RZ, R4 ;  /* 0x000000ffff067224 */ /* 0x000fe200078e0004 */
[----:B------:R-:W-:Y:S01]  /*0790*/  MOV R4, R14 ;  /* 0x0000000e00047202 */ /* 0x000fe20000000f00 */
[----:B------:R-:W-:Y:S02]  /*07a0*/  IMAD.MOV.U32 R7, RZ, RZ, R5 ;  /* 0x000000ffff077224 */ /* 0x000fe400078e0005 */
[----:B------:R-:W-:Y:S02]  /*07b0*/  IMAD.MOV.U32 R8, RZ, RZ, R10 ;  /* 0x000000ffff087224 */ /* 0x000fe400078e000a */
[----:B------:R-:W-:-:S05]  /*07c0*/  IMAD.MOV.U32 R5, RZ, RZ, R15 ;  /* 0x000000ffff057224 */ /* 0x000fca00078e000f */
[----:B------:R-:W-:Y:S05]  /*07d0*/  @!P0 BRA `(.L_x_5) ;  /* 0x0000000000208947 */ /* 0x000fea0003800000 */
[----:B------:R-:W-:-:S10]  /*07e0*/  DFMA.RM R4, R4, R8, R12 ;  /* 0x000000080404722b */ /* 0x000fd4000000400c */
[----:B------:R-:W-:-:S05]  /*07f0*/  IADD3 R8, P0, PT, R4, 0x1, RZ ;  /* 0x0000000104087810 */ /* 0x000fca0007f1e0ff */
[----:B------:R-:W-:-:S06]  /*0800*/  IMAD.X R9, RZ, RZ, R5, P0 ;  /* 0x000000ffff097224 */ /* 0x000fcc00000e0605 */
[----:B------:R-:W-:-:S08]  /*0810*/  DFMA.RP R6, -R4, R8, R6 ;  /* 0x000000080406722b */ /* 0x000fd00000008106 */
[----:B------:R-:W-:-:S06]  /*0820*/  DSETP.GT.AND P0, PT, R6, RZ, PT ;  /* 0x000000ff0600722a */ /* 0x000fcc0003f04000 */
[----:B------:R-:W-:Y:S02]  /*0830*/  FSEL R4, R8, R4, P0 ;  /* 0x0000000408047208 */ /* 0x000fe40000000000 */
[----:B------:R-:W-:Y:S01]  /*0840*/  FSEL R5, R9, R5, P0 ;  /* 0x0000000509057208 */ /* 0x000fe20000000000 */
[----:B------:R-:W-:Y:S06]  /*0850*/  BRA `(.L_x_6) ;  /* 0x0000000000647947 */ /* 0x000fec0003800000 */
.L_x_5:
[----:B------:R-:W-:-:S14]  /*0860*/  DSETP.NE.AND P0, PT, R6, RZ, PT ;  /* 0x000000ff0600722a */ /* 0x000fdc0003f05000 */
[----:B------:R-:W-:Y:S05]  /*0870*/  @!P0 BRA `(.L_x_7) ;  /* 0x0000000000588947 */ /* 0x000fea0003800000 */
[----:B------:R-:W-:-:S13]  /*0880*/  ISETP.GE.AND P0, PT, R7, RZ, PT ;  /* 0x000000ff0700720c */ /* 0x000fda0003f06270 */
[----:B------:R-:W-:Y:S02]  /*0890*/  @!P0 IMAD.MOV.U32 R4, RZ, RZ, 0x0 ;  /* 0x00000000ff048424 */ /* 0x000fe400078e00ff */
[----:B------:R-:W-:Y:S01]  /*08a0*/  @!P0 IMAD.MOV.U32 R5, RZ, RZ, -0x80000 ;  /* 0xfff80000ff058424 */ /* 0x000fe200078e00ff */
[----:B------:R-:W-:Y:S06]  /*08b0*/  @!P0 BRA `(.L_x_6) ;  /* 0x00000000004c8947 */ /* 0x000fec0003800000 */
[----:B------:R-:W-:-:S13]  /*08c0*/  ISETP.GT.AND P0, PT, R7, 0x7fefffff, PT ;  /* 0x7fefffff0700780c */ /* 0x000fda0003f04270 */
[----:B------:R-:W-:Y:S05]  /*08d0*/  @P0 BRA `(.L_x_7) ;  /* 0x0000000000400947 */ /* 0x000fea0003800000 */
[----:B------:R-:W-:Y:S01]  /*08e0*/  DMUL R4, R6, 8.11296384146066816958e+31 ;  /* 0x4690000006047828 */ /* 0x000fe20000000000 */
[----:B------:R-:W-:Y:S01]  /*08f0*/  MOV R10, 0x0 ;  /* 0x00000000000a7802 */ /* 0x000fe20000000f00 */
[----:B------:R-:W-:Y:S02]  /*0900*/  IMAD.MOV.U32 R6, RZ, RZ, RZ ;  /* 0x000000ffff067224 */ /* 0x000fe400078e00ff */
[----:B------:R-:W-:Y:S02]  /*0910*/  IMAD.MOV.U32 R11, RZ, RZ, 0x3fd80000 ;  /* 0x3fd80000ff0b7424 */ /* 0x000fe400078e00ff */
[----:B------:R-:W0:Y:S02]  /*0920*/  MUFU.RSQ64H R7, R5 ;  /* 0x0000000500077308 */ /* 0x000e240000001c00 */
[----:B0-----:R-:W-:-:S08]  /*0930*/  DMUL R8, R6, R6 ;  /* 0x0000000606087228 */ /* 0x001fd00000000000 */
[----:B------:R-:W-:-:S08]  /*0940*/  DFMA R8, R4, -R8, 1 ;  /* 0x3ff000000408742b */ /* 0x000fd00000000808 */
[----:B------:R-:W-:Y:S02]  /*0950*/  DFMA R10, R8, R10, 0.5 ;  /* 0x3fe00000080a742b */ /* 0x000fe4000000000a */
[----:B------:R-:W-:-:S08]  /*0960*/  DMUL R8, R6, R8 ;  /* 0x0000000806087228 */ /* 0x000fd00000000000 */
[----:B------:R-:W-:-:S08]  /*0970*/  DFMA R8, R10, R8, R6 ;  /* 0x000000080a08722b */ /* 0x000fd00000000006 */
[----:B------:R-:W-:Y:S02]  /*0980*/  DMUL R6, R4, R8 ;  /* 0x0000000804067228 */ /* 0x000fe40000000000 */
[----:B------:R-:W-:-:S06]  /*0990*/  VIADD R9, R9, 0xfff00000 ;  /* 0xfff0000009097836 */ /* 0x000fcc0000000000 */
[----:B------:R-:W-:-:S08]  /*09a0*/  DFMA R10, R6, -R6, R4 ;  /* 0x80000006060a722b */ /* 0x000fd00000000004 */
[----:B------:R-:W-:-:S10]  /*09b0*/  DFMA R4, R8, R10, R6 ;  /* 0x0000000a0804722b */ /* 0x000fd40000000006 */
[----:B------:R-:W-:Y:S01]  /*09c0*/  VIADD R5, R5, 0xfcb00000 ;  /* 0xfcb0000005057836 */ /* 0x000fe20000000000 */
[----:B------:R-:W-:Y:S06]  /*09d0*/  BRA `(.L_x_6) ;  /* 0x0000000000047947 */ /* 0x000fec0003800000 */
.L_x_7:
[----:B------:R-:W-:-:S11]  /*09e0*/  DADD R4, R6, R6 ;  /* 0x0000000006047229 */ /* 0x000fd60000000006 */
.L_x_6:
[----:B------:R-:W-:Y:S05]  /*09f0*/  BSYNC.RECONVERGENT B2 ;  /* 0x0000000000027941 */ /* 0x000fea0003800200 */
.L_x_4:
[----:B------:R-:W-:-:S04]  /*0a00*/  IMAD.MOV.U32 R3, RZ, RZ, 0x0 ;  /* 0x00000000ff037424 */ /* 0x000fc800078e00ff */
[----:B------:R-:W-:Y:S05]  /*0a10*/  RET.REL.NODEC R2 `(_Z18VectorComputeSobelPcS_i) ;  /* 0xfffffff402787950 */ /* 0x000fea0003c3ffff */
.L_x_8:
[----:B------:R-:W-:-:S00]  /*0a20*/  BRA `(.L_x_8) ;  /* 0xfffffffc00fc7947 */ /* 0x000fc0000383ffff */
[----:B------:R-:W-:-:S00]  /*0a30*/  NOP ;  /* 0x0000000000007918 */ /* 0x000fc00000000000 */
        /* <DEDUP_REMOVED lines=12> */
.L_x_9:


//--------------------- .nv.shared.reserved.0     --------------------------
	.section	.nv.shared.reserved.0,"aw",@nobits
	.weak		__nv_reservedSMEM_offset_0_alias
	.size		__nv_reservedSMEM_offset_0_alias, 0, 64
	.other		__nv_reservedSMEM_offset_0_alias,@"STO_CUDA_RESERVED_SHARED STV_DEFAULT"
__nv_reservedSMEM_offset_0_alias:
	.zero		0
	.zero		64


//--------------------- .nv.constant0._Z18VectorComputeSobelPcS_i --------------------------
	.section	.nv.constant0._Z18VectorComputeSobelPcS_i,"a",@progbits
	.sectionflags	@""
	.align	4
.nv.constant0._Z18VectorComputeSobelPcS_i:
	.zero		916


//--------------------- SYMBOLS --------------------------

	.type		.nv.reservedSmem.offset0,@object
	.size		.nv.reservedSmem.offset0,0x4
